//
// Generated by NVIDIA NVVM Compiler
//
// Compiler Build ID: CL-36424714
// Cuda compilation tools, release 13.0, V13.0.88
// Based on NVVM 20.0.0
//

.version 9.0
.target sm_100
.address_size 64

	// .globl	_Z9blankCallv
.extern .func  (.param .b32 func_retval0) vprintf
(
	.param .b64 vprintf_param_0,
	.param .b64 vprintf_param_1
)
;
.global .align 4 .b8 precalc_xorwow_matrix[102400];
.global .align 4 .b8 precalc_xorwow_offset_matrix[102400];
.global .align 4 .b8 mrg32k3aM1[2304];
.global .align 4 .b8 mrg32k3aM2[2304];
.global .align 4 .b8 mrg32k3aM1SubSeq[2016];
.global .align 4 .b8 mrg32k3aM2SubSeq[2016];
.global .align 4 .b8 mrg32k3aM1Seq[2304];
.global .align 4 .b8 mrg32k3aM2Seq[2304];
.const .align 8 .b8 __cr_lgamma_table[72];
.global .align 1 .b8 $str[17] = {82, 101, 97, 100, 105, 110, 103, 58, 32, 37, 99, 44, 32, 37, 105, 10};

.visible .entry _Z9blankCallv()
{


	ret;

}
	// .globl	_Z16computeHistogramPcPi
.visible .entry _Z16computeHistogramPcPi(
	.param .u64 .ptr .align 1 _Z16computeHistogramPcPi_param_0,
	.param .u64 .ptr .align 1 _Z16computeHistogramPcPi_param_1
)
{
	.local .align 8 .b8 	__local_depot1[8];
	.reg .b64 	%SP;
	.reg .b64 	%SPL;
	.reg .pred 	%p<4>;
	.reg .b16 	%rs<3>;
	.reg .b32 	%r<11>;
	.reg .b64 	%rd<13>;

	mov.u64 	%SPL, __local_depot1;
	cvta.local.u64 	%SP, %SPL;
	ld.param.u64 	%rd2, [_Z16computeHistogramPcPi_param_0];
	ld.param.u64 	%rd3, [_Z16computeHistogramPcPi_param_1];
	mov.u32 	%r2, %ntid.x;
	mov.u32 	%r3, %ctaid.x;
	mov.u32 	%r4, %tid.x;
	mad.lo.s32 	%r1, %r2, %r3, %r4;
	setp.gt.s32 	%p1, %r1, 6;
	@%p1 bra 	$L__BB1_4;
	cvta.to.global.u64 	%rd4, %rd2;
	cvt.s64.s32 	%rd5, %r1;
	add.s64 	%rd1, %rd4, %rd5;
	ld.global.u8 	%rs2, [%rd1];
	setp.eq.s16 	%p2, %rs2, 0;
	@%p2 bra 	$L__BB1_4;
	setp.eq.s16 	%p3, %rs2, 46;
	@%p3 bra 	$L__BB1_4;
	cvt.u32.u16 	%r5, %rs2;
	cvt.s32.s8 	%r6, %r5;
	add.u64 	%rd6, %SP, 0;
	add.u64 	%rd7, %SPL, 0;
	st.local.v2.u32 	[%rd7], {%r6, %r1};
	mov.u64 	%rd8, $str;
	cvta.global.u64 	%rd9, %rd8;
	{ // callseq 0, 0
	.param .b64 param0;
	st.param.b64 	[param0], %rd9;
	.param .b64 param1;
	st.param.b64 	[param1], %rd6;
	.param .b32 retval0;
	call.uni (retval0), 
	vprintf, 
	(
	param0, 
	param1
	);
	ld.param.b32 	%r7, [retval0];
	} // callseq 0
	ld.global.s8 	%r9, [%rd1];
	cvta.to.global.u64 	%rd10, %rd3;
	mul.wide.s32 	%rd11, %r9, 4;
	add.s64 	%rd12, %rd10, %rd11;
	atom.global.add.u32 	%r10, [%rd12+-192], 1;
$L__BB1_4:
	ret;

}


// ===== COMPILED SASS (sm_100) =====

	.target	sm_100

	.elftype	@"ET_EXEC"


//--------------------- .note.nv.tkinfo           --------------------------
	.section	.note.nv.tkinfo,"",@"SHT_NOTE"
	.sectionflags	@"SHF_NOTE_NV_TKINFO"
	.tkinfo
        /*0018*/ 	.word	0x00000002
        /*0030*/ 	.string	""
        /*0030*/ 	.string	"ptxas"
        /*0030*/ 	.string	"Cuda compilation tools, release 13.0, V13.0.88"
        /*0030*/ 	.string	"Build cuda_13.0.r13.0/compiler.36424714_0"
        /*0030*/ 	.string	"-arch sm_100 -m 64 "



//--------------------- .note.nv.cuinfo           --------------------------
	.section	.note.nv.cuinfo,"",@"SHT_NOTE"
	.sectionflags	@"SHF_NOTE_NV_CUINFO"
        /*0018*/ 	.short	0x0002
        /*001a*/ 	.short	0x0064
        /*001c*/ 	.short	0x0082
	.zero		2


//--------------------- .nv.info                  --------------------------
	.section	.nv.info,"",@"SHT_CUDA_INFO"
	.align	4


	//----- nvinfo : EIATTR_REGCOUNT
	.align		4
        /*0000*/ 	.byte	0x04, 0x2f
        /*0002*/ 	.short	(.L_11 - .L_10)
	.align		4
.L_10:
        /*0004*/ 	.word	index@(_Z9blankCallv)
        /*0008*/ 	.word	0x00000004


	//----- nvinfo : EIATTR_FRAME_SIZE
	.align		4
.L_11:
        /*000c*/ 	.byte	0x04, 0x11
        /*000e*/ 	.short	(.L_13 - .L_12)
	.align		4
.L_12:
        /*0010*/ 	.word	index@(_Z9blankCallv)
        /*0014*/ 	.word	0x00000000


	//----- nvinfo : EIATTR_REGCOUNT
	.align		4
.L_13:
        /*0018*/ 	.byte	0x04, 0x2f
        /*001a*/ 	.short	(.L_15 - .L_14)
	.align		4
.L_14:
        /*001c*/ 	.word	index@(_Z16computeHistogramPcPi)
        /*0020*/ 	.word	0x00000018


	//----- nvinfo : EIATTR_FRAME_SIZE
	.align		4
.L_15:
        /*0024*/ 	.byte	0x04, 0x11
        /*0026*/ 	.short	(.L_17 - .L_16)
	.align		4
.L_16:
        /*0028*/ 	.word	index@(_Z16computeHistogramPcPi)
        /*002c*/ 	.word	0x00000008


	//----- nvinfo : EIATTR_MIN_STACK_SIZE
	.align		4
.L_17:
        /*0030*/ 	.byte	0x04, 0x12
        /*0032*/ 	.short	(.L_19 - .L_18)
	.align		4
.L_18:
        /*0034*/ 	.word	index@(_Z16computeHistogramPcPi)
        /*0038*/ 	.word	0x00000008


	//----- nvinfo : EIATTR_MIN_STACK_SIZE
	.align		4
.L_19:
        /*003c*/ 	.byte	0x04, 0x12
        /*003e*/ 	.short	(.L_21 - .L_20)
	.align		4
.L_20:
        /*0040*/ 	.word	index@(_Z9blankCallv)
        /*0044*/ 	.word	0x00000000
.L_21:


//--------------------- .nv.compat                --------------------------
	.section	.nv.compat,"",@"SHT_CUDA_COMPAT_INFO"
	.align	4
        /*0000*/ 	.byte	0x02, 0x09, 0x00, 0x00, 0x02, 0x02, 0x01, 0x00, 0x02, 0x05, 0x05, 0x00, 0x03, 0x07, 0x01, 0x01
        /*0010*/ 	.byte	0x02, 0x03, 0x00, 0x00, 0x02, 0x06, 0x01, 0x00, 0x04, 0x0b, 0x08, 0x00, 0x09, 0x00, 0x00, 0x00
        /*0020*/ 	.byte	0x00, 0x00, 0x00, 0x00


//--------------------- .nv.info._Z16computeHistogramPcPi --------------------------
	.section	.nv.info._Z16computeHistogramPcPi,"",@"SHT_CUDA_INFO"
	.sectionflags	@""
	.align	4


	//----- nvinfo : EIATTR_CUDA_API_VERSION
	.align		4
        /*0000*/ 	.byte	0x04, 0x37
        /*0002*/ 	.short	(.L_23 - .L_22)
.L_22:
        /*0004*/ 	.word	0x00000082


	//----- nvinfo : EIATTR_KPARAM_INFO
	.align		4
.L_23:
        /*0008*/ 	.byte	0x04, 0x17
        /*000a*/ 	.short	(.L_25 - .L_24)
.L_24:
        /*000c*/ 	.word	0x00000000
        /*0010*/ 	.short	0x0001
        /*0012*/ 	.short	0x0008
        /*0014*/ 	.byte	0x00, 0xf5, 0x21, 0x00


	//----- nvinfo : EIATTR_KPARAM_INFO
	.align		4
.L_25:
        /*0018*/ 	.byte	0x04, 0x17
        /*001a*/ 	.short	(.L_27 - .L_26)
.L_26:
        /*001c*/ 	.word	0x00000000
        /*0020*/ 	.short	0x0000
        /*0022*/ 	.short	0x0000
        /*0024*/ 	.byte	0x00, 0xf5, 0x21, 0x00


	//----- nvinfo : EIATTR_SPARSE_MMA_MASK
	.align		4
.L_27:
        /*0028*/ 	.byte	0x03, 0x50
        /*002a*/ 	.short	0x0000


	//----- nvinfo : EIATTR_MAXREG_COUNT
	.align		4
        /*002c*/ 	.byte	0x03, 0x1b
        /*002e*/ 	.short	0x00ff


	//----- nvinfo : EIATTR_EXTERNS
	.align		4
        /*0030*/ 	.byte	0x04, 0x0f
        /*0032*/ 	.short	(.L_29 - .L_28)


	//   ....[0]....
	.align		4
.L_28:
        /*0034*/ 	.word	index@(vprintf)


	//----- nvinfo : EIATTR_MERCURY_ISA_VERSION
	.align		4
.L_29:
        /*0038*/ 	.byte	0x03, 0x5f
        /*003a*/ 	.short	0x0101


	//----- nvinfo : EIATTR_VRC_CTA_INIT_COUNT
	.align		4
        /*003c*/ 	.byte	0x02, 0x4a
	.zero		1
	.zero		1


	//----- nvinfo : EIATTR_SYSCALL_OFFSETS
	.align		4
        /*0040*/ 	.byte	0x04, 0x46
        /*0042*/ 	.short	(.L_31 - .L_30)


	//   ....[0]....
.L_30:
        /*0044*/ 	.word	0x000001d0


	//----- nvinfo : EIATTR_EXIT_INSTR_OFFSETS
	.align		4
.L_31:
        /*0048*/ 	.byte	0x04, 0x1c
        /*004a*/ 	.short	(.L_33 - .L_32)


	//   ....[0]....
.L_32:
        /*004c*/ 	.word	0x000000b0


	//   ....[1]....
        /*0050*/ 	.word	0x00000120


	//   ....[2]....
        /*0054*/ 	.word	0x00000140


	//   ....[3]....
        /*0058*/ 	.word	0x00000230


	//----- nvinfo : EIATTR_CRS_STACK_SIZE
	.align		4
.L_33:
        /*005c*/ 	.byte	0x04, 0x1e
        /*005e*/ 	.short	(.L_35 - .L_34)
.L_34:
        /*0060*/ 	.word	0x00000000


	//----- nvinfo : EIATTR_CBANK_PARAM_SIZE
	.align		4
.L_35:
        /*0064*/ 	.byte	0x03, 0x19
        /*0066*/ 	.short	0x0010


	//----- nvinfo : EIATTR_PARAM_CBANK
	.align		4
        /*0068*/ 	.byte	0x04, 0x0a
        /*006a*/ 	.short	(.L_37 - .L_36)
	.align		4
.L_36:
        /*006c*/ 	.word	index@(.nv.constant0._Z16computeHistogramPcPi)
        /*0070*/ 	.short	0x0380
        /*0072*/ 	.short	0x0010


	//----- nvinfo : EIATTR_SW_WAR
	.align		4
.L_37:
        /*0074*/ 	.byte	0x04, 0x36
        /*0076*/ 	.short	(.L_39 - .L_38)
.L_38:
        /*0078*/ 	.word	0x00000008
.L_39:


//--------------------- .nv.info._Z9blankCallv    --------------------------
	.section	.nv.info._Z9blankCallv,"",@"SHT_CUDA_INFO"
	.sectionflags	@""
	.align	4


	//----- nvinfo : EIATTR_CUDA_API_VERSION
	.align		4
        /*0000*/ 	.byte	0x04, 0x37
        /*0002*/ 	.short	(.L_41 - .L_40)
.L_40:
        /*0004*/ 	.word	0x00000082


	//----- nvinfo : EIATTR_SPARSE_MMA_MASK
	.align		4
.L_41:
        /*0008*/ 	.byte	0x03, 0x50
        /*000a*/ 	.short	0x0000


	//----- nvinfo : EIATTR_MAXREG_COUNT
	.align		4
        /*000c*/ 	.byte	0x03, 0x1b
        /*000e*/ 	.short	0x00ff


	//----- nvinfo : EIATTR_MERCURY_ISA_VERSION
	.align		4
        /*0010*/ 	.byte	0x03, 0x5f
        /*0012*/ 	.short	0x0101


	//----- nvinfo : EIATTR_VRC_CTA_INIT_COUNT
	.align		4
        /*0014*/ 	.byte	0x02, 0x4a
	.zero		1
	.zero		1


	//----- nvinfo : EIATTR_EXIT_INSTR_OFFSETS
	.align		4
        /*0018*/ 	.byte	0x04, 0x1c
        /*001a*/ 	.short	(.L_43 - .L_42)


	//   ....[0]....
.L_42:
        /*001c*/ 	.word	0x00000010


	//----- nvinfo : EIATTR_SW_WAR
	.align		4
.L_43:
        /*0020*/ 	.byte	0x04, 0x36
        /*0022*/ 	.short	(.L_45 - .L_44)
.L_44:
        /*0024*/ 	.word	0x00000008
.L_45:


//--------------------- .nv.callgraph             --------------------------
	.section	.nv.callgraph,"",@"SHT_CUDA_CALLGRAPH"
	.align	4
	.sectionentsize	8
	.align		4
        /*0000*/ 	.word	0x00000000
	.align		4
        /*0004*/ 	.word	0xffffffff
	.align		4
        /*0008*/ 	.word	index@(_Z16computeHistogramPcPi)
	.align		4
        /*000c*/ 	.word	index@(vprintf)
	.align		4
        /*0010*/ 	.word	0x00000000
	.align		4
        /*0014*/ 	.word	0xfffffffe
	.align		4
        /*0018*/ 	.word	0x00000000
	.align		4
        /*001c*/ 	.word	0xfffffffd
	.align		4
        /*0020*/ 	.word	0x00000000
	.align		4
        /*0024*/ 	.word	0xfffffffc


//--------------------- .nv.constant4             --------------------------
	.section	.nv.constant4,"a",@progbits
	.align	8
	.align		8
.nv.constant4:
        /*0000*/ 	.dword	vprintf
	.align		8
        /*0008*/ 	.dword	precalc_xorwow_matrix
	.align		8
        /*0010*/ 	.dword	precalc_xorwow_offset_matrix
	.align		8
        /*0018*/ 	.dword	mrg32k3aM1
	.align		8
        /*0020*/ 	.dword	mrg32k3aM2
	.align		8
        /*0028*/ 	.dword	mrg32k3aM1SubSeq
	.align		8
        /*0030*/ 	.dword	mrg32k3aM2SubSeq
	.align		8
        /*0038*/ 	.dword	mrg32k3aM1Seq
	.align		8
        /*0040*/ 	.dword	mrg32k3aM2Seq
	.align		8
        /*0048*/ 	.dword	$str


//--------------------- .nv.constant3             --------------------------
	.section	.nv.constant3,"a",@progbits
	.align	8
.nv.constant3:
	.type		__cr_lgamma_table,@object
	.size		__cr_lgamma_table,(.L_8 - __cr_lgamma_table)
__cr_lgamma_table:
        /*0000*/ 	.byte	0x00, 0x00, 0x00, 0x00, 0x00, 0x00, 0x00, 0x00, 0x00, 0x00, 0x00, 0x00, 0x00, 0x00, 0x00, 0x00
        /*0010*/ 	.byte	0xef, 0x39, 0xfa, 0xfe, 0x42, 0x2e, 0xe6, 0x3f, 0x02, 0x20, 0x2a, 0xfa, 0x0b, 0xab, 0xfc, 0x3f
        /*0020*/ 	.byte	0xf9, 0x2c, 0x92, 0x7c, 0xa7, 0x6c, 0x09, 0x40, 0xc9, 0x79, 0x44, 0x3c, 0x64, 0x26, 0x13, 0x40
        /*0030*/ 	.byte	0xca, 0x01, 0xcf, 0x3a, 0x27, 0x51, 0x1a, 0x40, 0x30, 0xcc, 0x2d, 0xf3, 0xe1, 0x0c, 0x21, 0x40
        /*0040*/ 	.byte	0x0d, 0xb7, 0xfc, 0x82, 0x8e, 0x35, 0x25, 0x40
.L_8:


//--------------------- .text._Z16computeHistogramPcPi --------------------------
	.section	.text._Z16computeHistogramPcPi,"ax",@progbits
	.align	128
        .global         _Z16computeHistogramPcPi
        .type           _Z16computeHistogramPcPi,@function
        .size           _Z16computeHistogramPcPi,(.L_x_3 - _Z16computeHistogramPcPi)
        .other          _Z16computeHistogramPcPi,@"STO_CUDA_ENTRY STV_DEFAULT"
_Z16computeHistogramPcPi:
.text._Z16computeHistogramPcPi:
[----:B------:R-:W0:Y:S01]  /*0000*/  LDC R1, c[0x0][0x37c] ;  /* 0x0000df00ff017b82 */ /* 0x000e220000000800 */
[----:B------:R-:W1:Y:S01]  /*0010*/  S2R R3, SR_CTAID.X ;  /* 0x0000000000037919 */ /* 0x000e620000002500 */
[----:B------:R-:W2:Y:S01]  /*0020*/  LDCU UR5, c[0x0][0x2fc] ;  /* 0x00005f80ff0577ac */ /* 0x000ea20008000800 */
[----:B0-----:R-:W-:Y:S01]  /*0030*/  VIADD R1, R1, 0xfffffff8 ;  /* 0xfffffff801017836 */ /* 0x001fe20000000000 */
[----:B------:R-:W1:Y:S01]  /*0040*/  S2R R0, SR_TID.X ;  /* 0x0000000000007919 */ /* 0x000e620000002100 */
[----:B------:R-:W1:Y:S01]  /*0050*/  LDCU UR6, c[0x0][0x360] ;  /* 0x00006c00ff0677ac */ /* 0x000e620008000800 */
[----:B------:R-:W0:Y:S02]  /*0060*/  LDCU UR4, c[0x0][0x2f8] ;  /* 0x00005f00ff0477ac */ /* 0x000e240008000800 */
[----:B0-----:R-:W-:-:S05]  /*0070*/  IADD3 R6, P1, PT, R1, UR4, RZ ;  /* 0x0000000401067c10 */ /* 0x001fca000ff3e0ff */
[----:B--2---:R-:W-:Y:S02]  /*0080*/  IMAD.X R7, RZ, RZ, UR5, P1 ;  /* 0x00000005ff077e24 */ /* 0x004fe400088e06ff */
[----:B-1----:R-:W-:-:S05]  /*0090*/  IMAD R3, R3, UR6, R0 ;  /* 0x0000000603037c24 */ /* 0x002fca000f8e0200 */
[----:B------:R-:W-:-:S13]  /*00a0*/  ISETP.GT.AND P0, PT, R3, 0x6, PT ;  /* 0x000000060300780c */ /* 0x000fda0003f04270 */
[----:B------:R-:W-:Y:S05]  /*00b0*/  @P0 EXIT ;  /* 0x000000000000094d */ /* 0x000fea0003800000 */
[----:B------:R-:W0:Y:S01]  /*00c0*/  LDCU.64 UR4, c[0x0][0x380] ;  /* 0x00007000ff0477ac */ /* 0x000e220008000a00 */
[----:B------:R-:W1:Y:S01]  /*00d0*/  LDCU.64 UR36, c[0x0][0x358] ;  /* 0x00006b00ff2477ac */ /* 0x000e620008000a00 */
[----:B0-----:R-:W-:-:S04]  /*00e0*/  IADD3 R16, P0, PT, R3, UR4, RZ ;  /* 0x0000000403107c10 */ /* 0x001fc8000ff1e0ff */
[----:B------:R-:W-:-:S05]  /*00f0*/  LEA.HI.X.SX32 R17, R3, UR5, 0x1, P0 ;  /* 0x0000000503117c11 */ /* 0x000fca00080f0eff */
[----:B-1----:R-:W2:Y:S02]  /*0100*/  LDG.E.U8 R0, desc[UR36][R16.64] ;  /* 0x0000002410007981 */ /* 0x002ea4000c1e1100 */
[----:B--2---:R-:W-:-:S13]  /*0110*/  ISETP.NE.AND P0, PT, R0, RZ, PT ;  /* 0x000000ff0000720c */ /* 0x004fda0003f05270 */
[----:B------:R-:W-:Y:S05]  /*0120*/  @!P0 EXIT ;  /* 0x000000000000894d */ /* 0x000fea0003800000 */
[----:B------:R-:W-:-:S13]  /*0130*/  ISETP.NE.AND P0, PT, R0, 0x2e, PT ;  /* 0x0000002e0000780c */ /* 0x000fda0003f05270 */
[----:B------:R-:W-:Y:S05]  /*0140*/  @!P0 EXIT ;  /* 0x000000000000894d */ /* 0x000fea0003800000 */
[----:B------:R-:W-:Y:S01]  /*0150*/  PRMT R2, R0, 0x8880, RZ ;  /* 0x0000888000027816 */ /* 0x000fe200000000ff */
[----:B------:R-:W0:Y:S01]  /*0160*/  LDCU.64 UR4, c[0x4][0x48] ;  /* 0x01000900ff0477ac */ /* 0x000e220008000a00 */
[----:B------:R-:W-:-:S03]  /*0170*/  MOV R0, 0x0 ;  /* 0x0000000000007802 */ /* 0x000fc60000000f00 */
[----:B------:R1:W-:Y:S01]  /*0180*/  STL.64 [R1], R2 ;  /* 0x0000000201007387 */ /* 0x0003e20000100a00 */
[----:B------:R1:W2:Y:S01]  /*0190*/  LDC.64 R8, c[0x4][R0] ;  /* 0x0100000000087b82 */ /* 0x0002a20000000a00 */
[----:B0-----:R-:W-:Y:S02]  /*01a0*/  IMAD.U32 R4, RZ, RZ, UR4 ;  /* 0x00000004ff047e24 */ /* 0x001fe4000f8e00ff */
[----:B-1----:R-:W-:-:S07]  /*01b0*/  IMAD.U32 R5, RZ, RZ, UR5 ;  /* 0x00000005ff057e24 */ /* 0x002fce000f8e00ff */
[----:B------:R-:W-:-:S07]  /*01c0*/  LEPC R20, `(.L_x_0) ;  /* 0x000000001014794e */ /* 0x000fce0000000000 */
[----:B--2---:R-:W-:Y:S05]  /*01d0*/  CALL.ABS.NOINC R8 ;  /* 0x0000000008007343 */ /* 0x004fea0003c00000 */
.L_x_0:
[----:B------:R-:W2:Y:S01]  /*01e0*/  LDG.E.S8 R17, desc[UR36][R16.64] ;  /* 0x0000002410117981 */ /* 0x000ea2000c1e1300 */
[----:B------:R-:W2:Y:S01]  /*01f0*/  LDC.64 R2, c[0x0][0x388] ;  /* 0x0000e200ff027b82 */ /* 0x000ea20000000a00 */
[----:B------:R-:W-:Y:S02]  /*0200*/  IMAD.MOV.U32 R5, RZ, RZ, 0x1 ;  /* 0x00000001ff057424 */ /* 0x000fe400078e00ff */
[----:B--2---:R-:W-:-:S05]  /*0210*/  IMAD.WIDE R2, R17, 0x4, R2 ;  /* 0x0000000411027825 */ /* 0x004fca00078e0202 */
[----:B------:R-:W-:Y:S01]  /*0220*/  REDG.E.ADD.STRONG.GPU desc[UR36][R2.64+-0xc0], R5 ;  /* 0xffff40050200798e */ /* 0x000fe2000c12e124 */
[----:B------:R-:W-:Y:S05]  /*0230*/  EXIT ;  /* 0x000000000000794d */ /* 0x000fea0003800000 */
.L_x_1:
[----:B------:R-:W-:-:S00]  /*0240*/  BRA `(.L_x_1) ;  /* 0xfffffffc00fc7947 */ /* 0x000fc0000383ffff */
[----:B------:R-:W-:-:S00]  /*0250*/  NOP ;  /* 0x0000000000007918 */ /* 0x000fc00000000000 */
        /* <DEDUP_REMOVED lines=10> */
.L_x_3:


//--------------------- .text._Z9blankCallv       --------------------------
	.section	.text._Z9blankCallv,"ax",@progbits
	.align	128
        .global         _Z9blankCallv
        .type           _Z9blankCallv,@function
        .size           _Z9blankCallv,(.L_x_4 - _Z9blankCallv)
        .other          _Z9blankCallv,@"STO_CUDA_ENTRY STV_DEFAULT"
_Z9blankCallv:
.text._Z9blankCallv:
[----:B------:R-:W-:Y:S01]  /*0000*/  LDC R1, c[0x0][0x37c] ;  /* 0x0000df00ff017b82 */ /* 0x000fe20000000800 */
[----:B------:R-:W-:Y:S05]  /*0010*/  EXIT ;  /* 0x000000000000794d */ /* 0x000fea0003800000 */
.L_x_2:
        /* <DEDUP_REMOVED lines=14> */
.L_x_4:


//--------------------- .nv.global.init           --------------------------
	.section	.nv.global.init,"aw",@progbits
	.align	4
.nv.global.init:
	.type		mrg32k3aM1SubSeq,@object
	.size		mrg32k3aM1SubSeq,(mrg32k3aM2SubSeq - mrg32k3aM1SubSeq)
mrg32k3aM1SubSeq:
        /*0000*/ 	.byte	0x0b, 0xcc, 0xee, 0x04, 0x73, 0x29, 0x8b, 0x6f, 0xf6, 0x53, 0x03, 0xf6, 0x23, 0xf6, 0xea, 0xda
        /* <DEDUP_REMOVED lines=125> */
	.type		mrg32k3aM2SubSeq,@object
	.size		mrg32k3aM2SubSeq,(mrg32k3aM1 - mrg32k3aM2SubSeq)
mrg32k3aM2SubSeq:
        /* <DEDUP_REMOVED lines=126> */
	.type		mrg32k3aM1,@object
	.size		mrg32k3aM1,(mrg32k3aM1Seq - mrg32k3aM1)
mrg32k3aM1:
        /* <DEDUP_REMOVED lines=144> */
	.type		mrg32k3aM1Seq,@object
	.size		mrg32k3aM1Seq,(mrg32k3aM2 - mrg32k3aM1Seq)
mrg32k3aM1Seq:
        /* <DEDUP_REMOVED lines=144> */
	.type		mrg32k3aM2,@object
	.size		mrg32k3aM2,(mrg32k3aM2Seq - mrg32k3aM2)
mrg32k3aM2:
        /* <DEDUP_REMOVED lines=144> */
	.type		mrg32k3aM2Seq,@object
	.size		mrg32k3aM2Seq,(precalc_xorwow_matrix - mrg32k3aM2Seq)
mrg32k3aM2Seq:
        /* <DEDUP_REMOVED lines=144> */
	.type		precalc_xorwow_matrix,@object
	.size		precalc_xorwow_matrix,(precalc_xorwow_offset_matrix - precalc_xorwow_matrix)
precalc_xorwow_matrix:
        /* <DEDUP_REMOVED lines=6400> */
	.type		precalc_xorwow_offset_matrix,@object
	.size		precalc_xorwow_offset_matrix,($str - precalc_xorwow_offset_matrix)
precalc_xorwow_offset_matrix:
        /* <DEDUP_REMOVED lines=6400> */
	.type		$str,@object
	.size		$str,(.L_9 - $str)
$str:
        /*353c0*/ 	.byte	0x52, 0x65, 0x61, 0x64, 0x69, 0x6e, 0x67, 0x3a, 0x20, 0x25, 0x63, 0x2c, 0x20, 0x25, 0x69, 0x0a
        /*353d0*/ 	.byte	0x00
.L_9:


//--------------------- .nv.shared.reserved.0     --------------------------
	.section	.nv.shared.reserved.0,"aw",@nobits
	.weak		__nv_reservedSMEM_offset_0_alias
	.size		__nv_reservedSMEM_offset_0_alias, 0, 64
	.other		__nv_reservedSMEM_offset_0_alias,@"STO_CUDA_RESERVED_SHARED STV_DEFAULT"
__nv_reservedSMEM_offset_0_alias:
	.zero		0
	.zero		64


//--------------------- .nv.constant0._Z16computeHistogramPcPi --------------------------
	.section	.nv.constant0._Z16computeHistogramPcPi,"a",@progbits
	.sectionflags	@""
	.align	4
.nv.constant0._Z16computeHistogramPcPi:
	.zero		912


//--------------------- .nv.constant0._Z9blankCallv --------------------------
	.section	.nv.constant0._Z9blankCallv,"a",@progbits
	.sectionflags	@""
	.align	4
.nv.constant0._Z9blankCallv:
	.zero		896


//--------------------- SYMBOLS --------------------------

	.type		.nv.reservedSmem.offset0,@object
	.size		.nv.reservedSmem.offset0,0x4
	.type		vprintf,@function
